	.headerflags	@"EF_CUDA_TEXMODE_UNIFIED EF_CUDA_64BIT_ADDRESS EF_CUDA_ACCELERATORS EF_CUDA_SM90 EF_CUDA_VIRTUAL_SM(EF_CUDA_SM90)"
	.elftype	@"ET_EXEC"


//--------------------- .nv.info                  --------------------------
	.section	.nv.info,"",@"SHT_CUDA_INFO"
	.align	4


	//----- nvinfo : EIATTR_REGCOUNT
	.align		4
        /*0000*/ 	.byte	0x04, 0x2f
        /*0002*/ 	.short	(.L_1 - .L_0)
	.align		4
.L_0:
        /*0004*/ 	.word	index@(triton_poi_fused_10)
        /*0008*/ 	.word	0x00000016


	//----- nvinfo : EIATTR_MIN_STACK_SIZE
	.align		4
.L_1:
        /*000c*/ 	.byte	0x04, 0x12
        /*000e*/ 	.short	(.L_3 - .L_2)
	.align		4
.L_2:
        /*0010*/ 	.word	index@(triton_poi_fused_10)
        /*0014*/ 	.word	0x00000000


	//----- nvinfo : EIATTR_FRAME_SIZE
	.align		4
.L_3:
        /*0018*/ 	.byte	0x04, 0x11
        /*001a*/ 	.short	(.L_5 - .L_4)
	.align		4
.L_4:
        /*001c*/ 	.word	index@(triton_poi_fused_10)
        /*0020*/ 	.word	0x00000000


	//----- nvinfo : EIATTR_MIN_STACK_SIZE
	.align		4
.L_5:
        /*0024*/ 	.byte	0x04, 0x12
        /*0026*/ 	.short	(.L_7 - .L_6)
	.align		4
.L_6:
        /*0028*/ 	.word	index@(triton_poi_fused_10)
        /*002c*/ 	.word	0x00000000
.L_7:


//--------------------- .nv.info.triton_poi_fused_10 --------------------------
	.section	.nv.info.triton_poi_fused_10,"",@"SHT_CUDA_INFO"
	.sectionflags	@""
	.align	4


	//----- nvinfo : EIATTR_CUDA_API_VERSION
	.align		4
        /*0000*/ 	.byte	0x04, 0x37
        /*0002*/ 	.short	(.L_9 - .L_8)
.L_8:
        /*0004*/ 	.word	0x0000007c


	//----- nvinfo : EIATTR_KPARAM_INFO
	.align		4
.L_9:
        /*0008*/ 	.byte	0x04, 0x17
        /*000a*/ 	.short	(.L_11 - .L_10)
.L_10:
        /*000c*/ 	.word	0x00000000
        /*0010*/ 	.short	0x0003
        /*0012*/ 	.short	0x0014
        /*0014*/ 	.byte	0x00, 0xf0, 0x11, 0x00


	//----- nvinfo : EIATTR_KPARAM_INFO
	.align		4
.L_11:
        /*0018*/ 	.byte	0x04, 0x17
        /*001a*/ 	.short	(.L_13 - .L_12)
.L_12:
        /*001c*/ 	.word	0x00000000
        /*0020*/ 	.short	0x0002
        /*0022*/ 	.short	0x0010
        /*0024*/ 	.byte	0x00, 0xf0, 0x11, 0x00


	//----- nvinfo : EIATTR_KPARAM_INFO
	.align		4
.L_13:
        /*0028*/ 	.byte	0x04, 0x17
        /*002a*/ 	.short	(.L_15 - .L_14)
.L_14:
        /*002c*/ 	.word	0x00000000
        /*0030*/ 	.short	0x0001
        /*0032*/ 	.short	0x0008
        /*0034*/ 	.byte	0x00, 0xf4, 0x21, 0x00


	//----- nvinfo : EIATTR_KPARAM_INFO
	.align		4
.L_15:
        /*0038*/ 	.byte	0x04, 0x17
        /*003a*/ 	.short	(.L_17 - .L_16)
.L_16:
        /*003c*/ 	.word	0x00000000
        /*0040*/ 	.short	0x0000
        /*0042*/ 	.short	0x0000
        /*0044*/ 	.byte	0x00, 0xf4, 0x21, 0x00


	//----- nvinfo : EIATTR_SPARSE_MMA_MASK
	.align		4
.L_17:
        /*0048*/ 	.byte	0x03, 0x50
        /*004a*/ 	.short	0x0000


	//----- nvinfo : EIATTR_MAXREG_COUNT
	.align		4
        /*004c*/ 	.byte	0x03, 0x1b
        /*004e*/ 	.short	0x00ff


	//----- nvinfo : EIATTR_EXIT_INSTR_OFFSETS
	.align		4
        /*0050*/ 	.byte	0x04, 0x1c
        /*0052*/ 	.short	(.L_19 - .L_18)


	//   ....[0]....
.L_18:
        /*0054*/ 	.word	0x00000420


	//   ....[1]....
        /*0058*/ 	.word	0x00000470


	//----- nvinfo : EIATTR_REQNTID
	.align		4
.L_19:
        /*005c*/ 	.byte	0x04, 0x10
        /*005e*/ 	.short	(.L_21 - .L_20)
.L_20:
        /*0060*/ 	.word	0x00000080
        /*0064*/ 	.word	0x00000001
        /*0068*/ 	.word	0x00000001


	//----- nvinfo : EIATTR_CBANK_PARAM_SIZE
	.align		4
.L_21:
        /*006c*/ 	.byte	0x03, 0x19
        /*006e*/ 	.short	0x0018


	//----- nvinfo : EIATTR_PARAM_CBANK
	.align		4
        /*0070*/ 	.byte	0x04, 0x0a
        /*0072*/ 	.short	(.L_23 - .L_22)
	.align		4
.L_22:
        /*0074*/ 	.word	index@(.nv.constant0.triton_poi_fused_10)
        /*0078*/ 	.short	0x0210
        /*007a*/ 	.short	0x0018


	//----- nvinfo : EIATTR_SW_WAR
	.align		4
.L_23:
        /*007c*/ 	.byte	0x04, 0x36
        /*007e*/ 	.short	(.L_25 - .L_24)
.L_24:
        /*0080*/ 	.word	0x00000008
.L_25:


//--------------------- .nv.callgraph             --------------------------
	.section	.nv.callgraph,"",@"SHT_CUDA_CALLGRAPH"
	.align	4
	.sectionentsize	8
	.align		4
        /*0000*/ 	.word	0x00000000
	.align		4
        /*0004*/ 	.word	0xffffffff
	.align		4
        /*0008*/ 	.word	0x00000000
	.align		4
        /*000c*/ 	.word	0xfffffffe
	.align		4
        /*0010*/ 	.word	0x00000000
	.align		4
        /*0014*/ 	.word	0xfffffffd
	.align		4
        /*0018*/ 	.word	0x00000000
	.align		4
        /*001c*/ 	.word	0xfffffffc


//--------------------- .text.triton_poi_fused_10 --------------------------
	.section	.text.triton_poi_fused_10,"ax",@progbits
	.sectionflags	@"SHF_BARRIERS=1"
	.align	128
        .global         triton_poi_fused_10
        .type           triton_poi_fused_10,@function
        .size           triton_poi_fused_10,(.L_x_1 - triton_poi_fused_10)
        .other          triton_poi_fused_10,@"STO_CUDA_ENTRY STV_DEFAULT"
triton_poi_fused_10:
.text.triton_poi_fused_10:
[----:B------:R-:W0:Y:S02]  /*0000*/  LDC R1, c[0x0][0x28] ;  /* 0x00000a00ff017b82 */ /* 0x000e240000000800 */
[----:B------:R-:W1:Y:S01]  /*0010*/  S2R R0, SR_CTAID.X ;  /* 0x0000000000007919 */ /* 0x000e620000002500 */
[----:B------:R-:W2:Y:S01]  /*0020*/  LDC.64 R4, c[0x0][0x210] ;  /* 0x00008400ff047b82 */ /* 0x000ea20000000a00 */
[----:B------:R-:W-:Y:S02]  /*0030*/  CS2R R8, SRZ ;  /* 0x0000000000087805 */ /* 0x000fe4000001ff00 */
[----:B------:R-:W-:Y:S01]  /*0040*/  CS2R R10, SRZ ;  /* 0x00000000000a7805 */ /* 0x000fe2000001ff00 */
[----:B------:R-:W3:Y:S01]  /*0050*/  S2R R16, SR_TID.X ;  /* 0x0000000000107919 */ /* 0x000ee20000002100 */
[----:B------:R-:W-:Y:S01]  /*0060*/  ULDC.64 UR6, c[0x0][0x208] ;  /* 0x0000820000067ab9 */ /* 0x000fe20000000a00 */
[----:B------:R-:W4:Y:S01]  /*0070*/  S2R R2, SR_CTAID.Y ;  /* 0x0000000000027919 */ /* 0x000f220000002600 */
[----:B-1----:R-:W-:Y:S02]  /*0080*/  IMAD.SHL.U32 R0, R0, 0x40, RZ ;  /* 0x0000004000007824 */ /* 0x002fe400078e00ff */
[----:B---3--:R-:W-:Y:S01]  /*0090*/  IMAD.SHL.U32 R3, R16, 0x4, RZ ;  /* 0x0000000410037824 */ /* 0x008fe200078e00ff */
[----:B------:R-:W-:Y:S01]  /*00a0*/  SHF.R.U32.HI R17, RZ, 0x4, R16 ;  /* 0x00000004ff117819 */ /* 0x000fe20000011610 */
[----:B----4-:R-:W-:-:S03]  /*00b0*/  IMAD.SHL.U32 R2, R2, 0x10, RZ ;  /* 0x0000001002027824 */ /* 0x010fc600078e00ff */
[----:B------:R-:W-:Y:S02]  /*00c0*/  LOP3.LUT R12, R0, 0x3c, R3, 0xf8, !PT ;  /* 0x0000003c000c7812 */ /* 0x000fe400078ef803 */
[----:B------:R-:W-:Y:S02]  /*00d0*/  SGXT.U32 R17, R17, 0x3 ;  /* 0x000000031111781a */ /* 0x000fe40000000000 */
[----:B------:R-:W-:Y:S02]  /*00e0*/  ISETP.GE.AND P0, PT, R12, 0x100, PT ;  /* 0x000001000c00780c */ /* 0x000fe40003f06270 */
[----:B------:R-:W-:Y:S02]  /*00f0*/  LOP3.LUT R7, R2, 0x8, R17, 0xfe, !PT ;  /* 0x0000000802077812 */ /* 0x000fe400078efe11 */
[----:B------:R-:W-:Y:S02]  /*0100*/  LOP3.LUT R6, R2, R17, RZ, 0xfc, !PT ;  /* 0x0000001102067212 */ /* 0x000fe400078efcff */
[C---:B------:R-:W-:Y:S01]  /*0110*/  ISETP.LT.AND P1, PT, R7.reuse, 0x10, !P0 ;  /* 0x000000100700780c */ /* 0x040fe20004721270 */
[--C-:B------:R-:W-:Y:S01]  /*0120*/  IMAD R15, R7, 0x100, R12.reuse ;  /* 0x00000100070f7824 */ /* 0x100fe200078e020c */
[C---:B------:R-:W-:Y:S01]  /*0130*/  ISETP.LT.AND P0, PT, R6.reuse, 0x10, !P0 ;  /* 0x000000100600780c */ /* 0x040fe20004701270 */
[----:B------:R-:W-:Y:S01]  /*0140*/  IMAD R13, R6, 0x100, R12 ;  /* 0x00000100060d7824 */ /* 0x000fe200078e020c */
[----:B------:R-:W-:Y:S01]  /*0150*/  CS2R R6, SRZ ;  /* 0x0000000000067805 */ /* 0x000fe2000001ff00 */
[----:B--2---:R-:W-:-:S04]  /*0160*/  IMAD.WIDE R14, R15, 0x4, R4 ;  /* 0x000000040f0e7825 */ /* 0x004fc800078e0204 */
[----:B------:R-:W-:Y:S01]  /*0170*/  IMAD.WIDE R12, R13, 0x4, R4 ;  /* 0x000000040d0c7825 */ /* 0x000fe200078e0204 */
[----:B------:R-:W-:-:S03]  /*0180*/  CS2R R4, SRZ ;  /* 0x0000000000047805 */ /* 0x000fc6000001ff00 */
[----:B------:R1:W2:Y:S04]  /*0190*/  @P1 LDG.E.EL.128 R8, desc[UR6][R14.64] ;  /* 0x000000060e081981 */ /* 0x0002a8000c2e1d00 */
[----:B------:R-:W3:Y:S01]  /*01a0*/  @P0 LDG.E.EL.128 R4, desc[UR6][R12.64] ;  /* 0x000000060c040981 */ /* 0x000ee2000c2e1d00 */
[----:B------:R-:W4:Y:S01]  /*01b0*/  S2UR UR5, SR_CgaCtaId ;  /* 0x00000000000579c3 */ /* 0x000f220000008800 */
[C---:B------:R-:W-:Y:S01]  /*01c0*/  IMAD.SHL.U32 R18, R16.reuse, 0x40, RZ ;  /* 0x0000004010127824 */ /* 0x040fe200078e00ff */
[----:B------:R-:W-:Y:S01]  /*01d0*/  UMOV UR4, 0x400 ;  /* 0x0000040000047882 */ /* 0x000fe20000000000 */
[----:B------:R-:W-:Y:S02]  /*01e0*/  SHF.R.U32.HI R19, RZ, 0x2, R16 ;  /* 0x00000002ff137819 */ /* 0x000fe40000011610 */
[----:B-1----:R-:W-:-:S02]  /*01f0*/  LOP3.LUT R14, R16, 0x7c, RZ, 0xc0, !PT ;  /* 0x0000007c100e7812 */ /* 0x002fc400078ec0ff */
[----:B------:R-:W-:Y:S02]  /*0200*/  LOP3.LUT R18, R18, 0x3c0, RZ, 0xc0, !PT ;  /* 0x000003c012127812 */ /* 0x000fe400078ec0ff */
[----:B------:R-:W-:Y:S02]  /*0210*/  SGXT.U32 R19, R19, 0x5 ;  /* 0x000000051313781a */ /* 0x000fe40000000000 */
[----:B------:R-:W-:Y:S02]  /*0220*/  LOP3.LUT R17, R18, R17, RZ, 0xfc, !PT ;  /* 0x0000001112117212 */ /* 0x000fe400078efcff */
[----:B------:R-:W-:Y:S02]  /*0230*/  LOP3.LUT R2, R2, 0xc, R3, 0xf8, !PT ;  /* 0x0000000c02027812 */ /* 0x000fe400078ef803 */
[----:B------:R-:W-:Y:S02]  /*0240*/  LOP3.LUT R19, R0, R19, RZ, 0xfc, !PT ;  /* 0x0000001300137212 */ /* 0x000fe400078efcff */
[----:B------:R-:W-:-:S02]  /*0250*/  ISETP.GE.AND P0, PT, R2, 0x10, PT ;  /* 0x000000100200780c */ /* 0x000fc40003f06270 */
[C---:B------:R-:W-:Y:S02]  /*0260*/  LOP3.LUT R0, R19.reuse, 0x20, RZ, 0xfc, !PT ;  /* 0x0000002013007812 */ /* 0x040fe400078efcff */
[----:B------:R-:W-:Y:S02]  /*0270*/  ISETP.LT.AND P1, PT, R19, 0x100, !P0 ;  /* 0x000001001300780c */ /* 0x000fe40004721270 */
[----:B------:R-:W-:Y:S01]  /*0280*/  ISETP.LT.AND P0, PT, R0, 0x100, !P0 ;  /* 0x000001000000780c */ /* 0x000fe20004701270 */
[----:B----4-:R-:W-:-:S06]  /*0290*/  UPRMT UR4, UR5, 0x654, UR4 ;  /* 0x0000065405047896 */ /* 0x010fcc0008000004 */
[----:B------:R-:W-:Y:S01]  /*02a0*/  VIADD R18, R18, UR4 ;  /* 0x0000000412127c36 */ /* 0x000fe20008000000 */
[----:B------:R-:W-:-:S03]  /*02b0*/  LEA R14, R14, UR4, 0x2 ;  /* 0x000000040e0e7c11 */ /* 0x000fc6000f8e10ff */
[----:B------:R-:W-:Y:S01]  /*02c0*/  IMAD R18, R17, 0x4, R18 ;  /* 0x0000000411127824 */ /* 0x000fe200078e0212 */
[----:B------:R-:W-:-:S05]  /*02d0*/  LOP3.LUT R17, R3, 0x1fc, RZ, 0xc0, !PT ;  /* 0x000001fc03117812 */ /* 0x000fca00078ec0ff */
[C---:B------:R-:W-:Y:S01]  /*02e0*/  IMAD R14, R17.reuse, 0x4, R14 ;  /* 0x00000004110e7824 */ /* 0x040fe200078e020e */
[----:B--2---:R-:W-:Y:S04]  /*02f0*/  STS [R18+0x20], R8 ;  /* 0x0000200812007388 */ /* 0x004fe80000000800 */
[----:B------:R1:W-:Y:S04]  /*0300*/  STS [R18+0x70], R9 ;  /* 0x0000700912007388 */ /* 0x0003e80000000800 */
[----:B------:R-:W-:Y:S04]  /*0310*/  STS [R18+0xc0], R10 ;  /* 0x0000c00a12007388 */ /* 0x000fe80000000800 */
[----:B------:R-:W-:Y:S01]  /*0320*/  STS [R18+0x110], R11 ;  /* 0x0001100b12007388 */ /* 0x000fe20000000800 */
[----:B-1----:R-:W1:Y:S03]  /*0330*/  LDC.64 R8, c[0x0][0x218] ;  /* 0x00008600ff087b82 */ /* 0x002e660000000a00 */
[----:B---3--:R2:W-:Y:S04]  /*0340*/  STS [R18], R4 ;  /* 0x0000000412007388 */ /* 0x0085e80000000800 */
[----:B------:R-:W-:Y:S04]  /*0350*/  STS [R18+0x50], R5 ;  /* 0x0000500512007388 */ /* 0x000fe80000000800 */
[----:B------:R3:W-:Y:S01]  /*0360*/  STS [R18+0xa0], R6 ;  /* 0x0000a00612007388 */ /* 0x0007e20000000800 */
[----:B--2---:R-:W-:Y:S01]  /*0370*/  IMAD.SHL.U32 R4, R2, 0x100, RZ ;  /* 0x0000010002047824 */ /* 0x004fe200078e00ff */
[----:B------:R-:W-:-:S02]  /*0380*/  LOP3.LUT R2, R17, 0x200, RZ, 0xfc, !PT ;  /* 0x0000020011027812 */ /* 0x000fc400078efcff */
[----:B------:R-:W-:Y:S01]  /*0390*/  STS [R18+0xf0], R7 ;  /* 0x0000f00712007388 */ /* 0x000fe20000000800 */
[----:B------:R-:W-:Y:S01]  /*03a0*/  IMAD R3, R19, 0x4, R4 ;  /* 0x0000000413037824 */ /* 0x000fe200078e0204 */
[----:B------:R-:W-:Y:S01]  /*03b0*/  LOP3.LUT R2, R2, 0x3f0, RZ, 0xc0, !PT ;  /* 0x000003f002027812 */ /* 0x000fe200078ec0ff */
[----:B------:R-:W-:Y:S04]  /*03c0*/  BAR.SYNC.DEFER_BLOCKING 0x0 ;  /* 0x0000000000007b1d */ /* 0x000fe80000010000 */
[----:B---3--:R-:W-:Y:S02]  /*03d0*/  VIADD R6, R2, UR4 ;  /* 0x0000000402067c36 */ /* 0x008fe40008000000 */
[----:B-1----:R-:W-:-:S04]  /*03e0*/  IMAD.WIDE R2, R3, 0x4, R8 ;  /* 0x0000000403027825 */ /* 0x002fc800078e0208 */
[----:B------:R-:W-:Y:S01]  /*03f0*/  IMAD R6, R17, 0x4, R6 ;  /* 0x0000000411067824 */ /* 0x000fe200078e0206 */
[----:B------:R-:W1:Y:S04]  /*0400*/  LDS.128 R12, [R14] ;  /* 0x000000000e0c7984 */ /* 0x000e680000000c00 */
[----:B-1----:R1:W-:Y:S01]  /*0410*/  @P1 STG.E.128 desc[UR6][R2.64], R12 ;  /* 0x0000000c02001986 */ /* 0x0023e2000c101d06 */
[----:B------:R-:W-:Y:S05]  /*0420*/  @!P0 EXIT ;  /* 0x000000000000894d */ /* 0x000fea0003800000 */
[----:B-1----:R-:W0:Y:S01]  /*0430*/  LDS.128 R12, [R6+0x800] ;  /* 0x00080000060c7984 */ /* 0x002e220000000c00 */
[----:B------:R-:W-:-:S04]  /*0440*/  IMAD R3, R0, 0x4, R4 ;  /* 0x0000000400037824 */ /* 0x000fc800078e0204 */
[----:B------:R-:W-:-:S05]  /*0450*/  IMAD.WIDE R8, R3, 0x4, R8 ;  /* 0x0000000403087825 */ /* 0x000fca00078e0208 */
[----:B0-----:R-:W-:Y:S01]  /*0460*/  STG.E.128 desc[UR6][R8.64], R12 ;  /* 0x0000000c08007986 */ /* 0x001fe2000c101d06 */
[----:B------:R-:W-:Y:S05]  /*0470*/  EXIT ;  /* 0x000000000000794d */ /* 0x000fea0003800000 */
.L_x_0:
[----:B------:R-:W-:-:S00]  /*0480*/  BRA `(.L_x_0) ;  /* 0xfffffffc00fc7947 */ /* 0x000fc0000383ffff */
[----:B------:R-:W-:-:S00]  /*0490*/  NOP ;  /* 0x0000000000007918 */ /* 0x000fc00000000000 */
        /* <DEDUP_REMOVED lines=14> */
.L_x_1:


//--------------------- .nv.shared.triton_poi_fused_10 --------------------------
	.section	.nv.shared.triton_poi_fused_10,"aw",@nobits
	.sectionflags	@""
	.align	16
	.zero		1024


//--------------------- .nv.constant0.triton_poi_fused_10 --------------------------
	.section	.nv.constant0.triton_poi_fused_10,"a",@progbits
	.sectionflags	@""
	.align	4
.nv.constant0.triton_poi_fused_10:
	.zero		552
